	.headerflags	@"EF_CUDA_TEXMODE_UNIFIED EF_CUDA_64BIT_ADDRESS EF_CUDA_ACCELERATORS EF_CUDA_SM90 EF_CUDA_VIRTUAL_SM(EF_CUDA_SM90)"
	.elftype	@"ET_EXEC"


//--------------------- .nv.info                  --------------------------
	.section	.nv.info,"",@"SHT_CUDA_INFO"
	.align	4


	//----- nvinfo : EIATTR_REGCOUNT
	.align		4
        /*0000*/ 	.byte	0x04, 0x2f
        /*0002*/ 	.short	(.L_1 - .L_0)
	.align		4
.L_0:
        /*0004*/ 	.word	index@(triton_poi_fused__to_copy_arange_clamp_mul_sub_20)
        /*0008*/ 	.word	0x0000000c


	//----- nvinfo : EIATTR_MIN_STACK_SIZE
	.align		4
.L_1:
        /*000c*/ 	.byte	0x04, 0x12
        /*000e*/ 	.short	(.L_3 - .L_2)
	.align		4
.L_2:
        /*0010*/ 	.word	index@(triton_poi_fused__to_copy_arange_clamp_mul_sub_20)
        /*0014*/ 	.word	0x00000000


	//----- nvinfo : EIATTR_FRAME_SIZE
	.align		4
.L_3:
        /*0018*/ 	.byte	0x04, 0x11
        /*001a*/ 	.short	(.L_5 - .L_4)
	.align		4
.L_4:
        /*001c*/ 	.word	index@(triton_poi_fused__to_copy_arange_clamp_mul_sub_20)
        /*0020*/ 	.word	0x00000000


	//----- nvinfo : EIATTR_MIN_STACK_SIZE
	.align		4
.L_5:
        /*0024*/ 	.byte	0x04, 0x12
        /*0026*/ 	.short	(.L_7 - .L_6)
	.align		4
.L_6:
        /*0028*/ 	.word	index@(triton_poi_fused__to_copy_arange_clamp_mul_sub_20)
        /*002c*/ 	.word	0x00000000
.L_7:


//--------------------- .nv.info.triton_poi_fused__to_copy_arange_clamp_mul_sub_20 --------------------------
	.section	.nv.info.triton_poi_fused__to_copy_arange_clamp_mul_sub_20,"",@"SHT_CUDA_INFO"
	.sectionflags	@""
	.align	4


	//----- nvinfo : EIATTR_CUDA_API_VERSION
	.align		4
        /*0000*/ 	.byte	0x04, 0x37
        /*0002*/ 	.short	(.L_9 - .L_8)
.L_8:
        /*0004*/ 	.word	0x0000007c


	//----- nvinfo : EIATTR_KPARAM_INFO
	.align		4
.L_9:
        /*0008*/ 	.byte	0x04, 0x17
        /*000a*/ 	.short	(.L_11 - .L_10)
.L_10:
        /*000c*/ 	.word	0x00000000
        /*0010*/ 	.short	0x0001
        /*0012*/ 	.short	0x0008
        /*0014*/ 	.byte	0x00, 0xf0, 0x11, 0x00


	//----- nvinfo : EIATTR_KPARAM_INFO
	.align		4
.L_11:
        /*0018*/ 	.byte	0x04, 0x17
        /*001a*/ 	.short	(.L_13 - .L_12)
.L_12:
        /*001c*/ 	.word	0x00000000
        /*0020*/ 	.short	0x0000
        /*0022*/ 	.short	0x0000
        /*0024*/ 	.byte	0x00, 0xf4, 0x21, 0x00


	//----- nvinfo : EIATTR_SPARSE_MMA_MASK
	.align		4
.L_13:
        /*0028*/ 	.byte	0x03, 0x50
        /*002a*/ 	.short	0x0000


	//----- nvinfo : EIATTR_MAXREG_COUNT
	.align		4
        /*002c*/ 	.byte	0x03, 0x1b
        /*002e*/ 	.short	0x00ff


	//----- nvinfo : EIATTR_EXIT_INSTR_OFFSETS
	.align		4
        /*0030*/ 	.byte	0x04, 0x1c
        /*0032*/ 	.short	(.L_15 - .L_14)


	//   ....[0]....
.L_14:
        /*0034*/ 	.word	0x00000160


	//   ....[1]....
        /*0038*/ 	.word	0x00000190


	//----- nvinfo : EIATTR_REQNTID
	.align		4
.L_15:
        /*003c*/ 	.byte	0x04, 0x10
        /*003e*/ 	.short	(.L_17 - .L_16)
.L_16:
        /*0040*/ 	.word	0x00000020
        /*0044*/ 	.word	0x00000001
        /*0048*/ 	.word	0x00000001


	//----- nvinfo : EIATTR_CBANK_PARAM_SIZE
	.align		4
.L_17:
        /*004c*/ 	.byte	0x03, 0x19
        /*004e*/ 	.short	0x000c


	//----- nvinfo : EIATTR_PARAM_CBANK
	.align		4
        /*0050*/ 	.byte	0x04, 0x0a
        /*0052*/ 	.short	(.L_19 - .L_18)
	.align		4
.L_18:
        /*0054*/ 	.word	index@(.nv.constant0.triton_poi_fused__to_copy_arange_clamp_mul_sub_20)
        /*0058*/ 	.short	0x0210
        /*005a*/ 	.short	0x000c


	//----- nvinfo : EIATTR_SW_WAR
	.align		4
.L_19:
        /*005c*/ 	.byte	0x04, 0x36
        /*005e*/ 	.short	(.L_21 - .L_20)
.L_20:
        /*0060*/ 	.word	0x00000008
.L_21:


//--------------------- .nv.callgraph             --------------------------
	.section	.nv.callgraph,"",@"SHT_CUDA_CALLGRAPH"
	.align	4
	.sectionentsize	8
	.align		4
        /*0000*/ 	.word	0x00000000
	.align		4
        /*0004*/ 	.word	0xffffffff
	.align		4
        /*0008*/ 	.word	0x00000000
	.align		4
        /*000c*/ 	.word	0xfffffffe
	.align		4
        /*0010*/ 	.word	0x00000000
	.align		4
        /*0014*/ 	.word	0xfffffffd
	.align		4
        /*0018*/ 	.word	0x00000000
	.align		4
        /*001c*/ 	.word	0xfffffffc


//--------------------- .text.triton_poi_fused__to_copy_arange_clamp_mul_sub_20 --------------------------
	.section	.text.triton_poi_fused__to_copy_arange_clamp_mul_sub_20,"ax",@progbits
	.align	128
        .global         triton_poi_fused__to_copy_arange_clamp_mul_sub_20
        .type           triton_poi_fused__to_copy_arange_clamp_mul_sub_20,@function
        .size           triton_poi_fused__to_copy_arange_clamp_mul_sub_20,(.L_x_1 - triton_poi_fused__to_copy_arange_clamp_mul_sub_20)
        .other          triton_poi_fused__to_copy_arange_clamp_mul_sub_20,@"STO_CUDA_ENTRY STV_DEFAULT"
triton_poi_fused__to_copy_arange_clamp_mul_sub_20:
.text.triton_poi_fused__to_copy_arange_clamp_mul_sub_20:
[----:B------:R-:W0:Y:S02]  /*0000*/  LDC R1, c[0x0][0x28] ;  /* 0x00000a00ff017b82 */ /* 0x000e240000000800 */
[----:B------:R-:W1:Y:S01]  /*0010*/  S2R R0, SR_TID.X ;  /* 0x0000000000007919 */ /* 0x000e620000002100 */
[----:B------:R-:W2:Y:S01]  /*0020*/  S2R R5, SR_CTAID.X ;  /* 0x0000000000057919 */ /* 0x000ea20000002500 */
[----:B-1----:R-:W-:-:S05]  /*0030*/  IMAD.SHL.U32 R0, R0, 0x2, RZ ;  /* 0x0000000200007824 */ /* 0x002fca00078e00ff */
[----:B------:R-:W-:-:S05]  /*0040*/  LOP3.LUT R0, R0, 0x3e, RZ, 0xc0, !PT ;  /* 0x0000003e00007812 */ /* 0x000fca00078ec0ff */
[----:B--2---:R-:W-:-:S04]  /*0050*/  IMAD R5, R5, 0x40, R0 ;  /* 0x0000004005057824 */ /* 0x004fc800078e0200 */
[C---:B------:R-:W-:Y:S01]  /*0060*/  VIADD R0, R5.reuse, 0x1 ;  /* 0x0000000105007836 */ /* 0x040fe20000000000 */
[----:B------:R-:W-:Y:S02]  /*0070*/  I2FP.F32.S32 R2, R5 ;  /* 0x0000000500027245 */ /* 0x000fe40000201400 */
[----:B------:R-:W-:Y:S02]  /*0080*/  ISETP.GE.AND P0, PT, R5, 0x40, PT ;  /* 0x000000400500780c */ /* 0x000fe40003f06270 */
[----:B------:R-:W-:Y:S01]  /*0090*/  I2FP.F32.S32 R0, R0 ;  /* 0x0000000000007245 */ /* 0x000fe20000201400 */
[----:B------:R-:W-:-:S04]  /*00a0*/  FMUL R2, R2, 0.4920634925365447998 ;  /* 0x3efbefbf02027820 */ /* 0x000fc80000400000 */
[----:B------:R-:W-:Y:S01]  /*00b0*/  FMUL R0, R0, 0.4920634925365447998 ;  /* 0x3efbefbf00007820 */ /* 0x000fe20000400000 */
[----:B------:R-:W-:Y:S02]  /*00c0*/  FMNMX R4, RZ, R2, !PT ;  /* 0x00000002ff047209 */ /* 0x000fe40007800000 */
[----:B------:R-:W1:Y:S02]  /*00d0*/  LDC.64 R2, c[0x0][0x210] ;  /* 0x00008400ff027b82 */ /* 0x000e640000000a00 */
[----:B------:R-:W-:Y:S01]  /*00e0*/  FMNMX R0, RZ, R0, !PT ;  /* 0x00000000ff007209 */ /* 0x000fe20007800000 */
[----:B------:R-:W2:Y:S08]  /*00f0*/  F2I.TRUNC.NTZ R6, R4 ;  /* 0x0000000400067305 */ /* 0x000eb0000020f100 */
[----:B------:R-:W3:Y:S01]  /*0100*/  F2I.TRUNC.NTZ R7, R0 ;  /* 0x0000000000077305 */ /* 0x000ee2000020f100 */
[----:B--2---:R-:W-:-:S05]  /*0110*/  I2FP.F32.S32 R9, R6 ;  /* 0x0000000600097245 */ /* 0x004fca0000201400 */
[----:B------:R-:W-:Y:S01]  /*0120*/  FADD.SAT R6, R4, -R9 ;  /* 0x8000000904067221 */ /* 0x000fe20000002000 */
[----:B-1----:R-:W-:Y:S01]  /*0130*/  IMAD.WIDE R2, R5, 0x4, R2 ;  /* 0x0000000405027825 */ /* 0x002fe200078e0202 */
[----:B---3--:R-:W-:-:S05]  /*0140*/  I2FP.F32.S32 R7, R7 ;  /* 0x0000000700077245 */ /* 0x008fca0000201400 */
[----:B------:R-:W-:Y:S01]  /*0150*/  FADD.SAT R7, R0, -R7 ;  /* 0x8000000700077221 */ /* 0x000fe20000002000 */
[----:B------:R-:W-:Y:S06]  /*0160*/  @P0 EXIT ;  /* 0x000000000000094d */ /* 0x000fec0003800000 */
[----:B------:R-:W-:Y:S02]  /*0170*/  ULDC.64 UR4, c[0x0][0x208] ;  /* 0x0000820000047ab9 */ /* 0x000fe40000000a00 */
[----:B------:R-:W-:Y:S01]  /*0180*/  STG.E.64 desc[UR4][R2.64], R6 ;  /* 0x0000000602007986 */ /* 0x000fe2000c101b04 */
[----:B------:R-:W-:Y:S05]  /*0190*/  EXIT ;  /* 0x000000000000794d */ /* 0x000fea0003800000 */
.L_x_0:
[----:B------:R-:W-:-:S00]  /*01a0*/  BRA `(.L_x_0) ;  /* 0xfffffffc00fc7947 */ /* 0x000fc0000383ffff */
[----:B------:R-:W-:-:S00]  /*01b0*/  NOP ;  /* 0x0000000000007918 */ /* 0x000fc00000000000 */
        /* <DEDUP_REMOVED lines=12> */
.L_x_1:


//--------------------- .nv.constant0.triton_poi_fused__to_copy_arange_clamp_mul_sub_20 --------------------------
	.section	.nv.constant0.triton_poi_fused__to_copy_arange_clamp_mul_sub_20,"a",@progbits
	.sectionflags	@""
	.align	4
.nv.constant0.triton_poi_fused__to_copy_arange_clamp_mul_sub_20:
	.zero		540
